//
// Generated by NVIDIA NVVM Compiler
//
// Compiler Build ID: CL-36424714
// Cuda compilation tools, release 13.0, V13.0.88
// Based on NVVM 20.0.0
//

.version 9.0
.target sm_100
.address_size 64

	// .globl	_Z8myKernelf

.visible .entry _Z8myKernelf(
	.param .f32 _Z8myKernelf_param_0
)
{


	ret;

}


// ===== COMPILED SASS (sm_100) =====

	.target	sm_100

	.elftype	@"ET_EXEC"


//--------------------- .note.nv.tkinfo           --------------------------
	.section	.note.nv.tkinfo,"",@"SHT_NOTE"
	.sectionflags	@"SHF_NOTE_NV_TKINFO"
	.tkinfo
        /*0018*/ 	.word	0x00000002
        /*0030*/ 	.string	""
        /*0030*/ 	.string	"ptxas"
        /*0030*/ 	.string	"Cuda compilation tools, release 13.0, V13.0.88"
        /*0030*/ 	.string	"Build cuda_13.0.r13.0/compiler.36424714_0"
        /*0030*/ 	.string	"-arch sm_100 -m 64 "



//--------------------- .note.nv.cuinfo           --------------------------
	.section	.note.nv.cuinfo,"",@"SHT_NOTE"
	.sectionflags	@"SHF_NOTE_NV_CUINFO"
        /*0018*/ 	.short	0x0002
        /*001a*/ 	.short	0x0064
        /*001c*/ 	.short	0x0082
	.zero		2


//--------------------- .nv.info                  --------------------------
	.section	.nv.info,"",@"SHT_CUDA_INFO"
	.align	4


	//----- nvinfo : EIATTR_REGCOUNT
	.align		4
        /*0000*/ 	.byte	0x04, 0x2f
        /*0002*/ 	.short	(.L_1 - .L_0)
	.align		4
.L_0:
        /*0004*/ 	.word	index@(_Z8myKernelf)
        /*0008*/ 	.word	0x00000004


	//----- nvinfo : EIATTR_FRAME_SIZE
	.align		4
.L_1:
        /*000c*/ 	.byte	0x04, 0x11
        /*000e*/ 	.short	(.L_3 - .L_2)
	.align		4
.L_2:
        /*0010*/ 	.word	index@(_Z8myKernelf)
        /*0014*/ 	.word	0x00000000


	//----- nvinfo : EIATTR_MIN_STACK_SIZE
	.align		4
.L_3:
        /*0018*/ 	.byte	0x04, 0x12
        /*001a*/ 	.short	(.L_5 - .L_4)
	.align		4
.L_4:
        /*001c*/ 	.word	index@(_Z8myKernelf)
        /*0020*/ 	.word	0x00000000
.L_5:


//--------------------- .nv.compat                --------------------------
	.section	.nv.compat,"",@"SHT_CUDA_COMPAT_INFO"
	.align	4
        /*0000*/ 	.byte	0x02, 0x09, 0x00, 0x00, 0x02, 0x02, 0x01, 0x00, 0x02, 0x05, 0x05, 0x00, 0x03, 0x07, 0x01, 0x01
        /*0010*/ 	.byte	0x02, 0x03, 0x00, 0x00, 0x02, 0x06, 0x01, 0x00, 0x04, 0x0b, 0x08, 0x00, 0x09, 0x00, 0x00, 0x00
        /*0020*/ 	.byte	0x00, 0x00, 0x00, 0x00


//--------------------- .nv.info._Z8myKernelf     --------------------------
	.section	.nv.info._Z8myKernelf,"",@"SHT_CUDA_INFO"
	.sectionflags	@""
	.align	4


	//----- nvinfo : EIATTR_CUDA_API_VERSION
	.align		4
        /*0000*/ 	.byte	0x04, 0x37
        /*0002*/ 	.short	(.L_7 - .L_6)
.L_6:
        /*0004*/ 	.word	0x00000082


	//----- nvinfo : EIATTR_KPARAM_INFO
	.align		4
.L_7:
        /*0008*/ 	.byte	0x04, 0x17
        /*000a*/ 	.short	(.L_9 - .L_8)
.L_8:
        /*000c*/ 	.word	0x00000000
        /*0010*/ 	.short	0x0000
        /*0012*/ 	.short	0x0000
        /*0014*/ 	.byte	0x00, 0xf0, 0x11, 0x00


	//----- nvinfo : EIATTR_SPARSE_MMA_MASK
	.align		4
.L_9:
        /*0018*/ 	.byte	0x03, 0x50
        /*001a*/ 	.short	0x0000


	//----- nvinfo : EIATTR_MAXREG_COUNT
	.align		4
        /*001c*/ 	.byte	0x03, 0x1b
        /*001e*/ 	.short	0x00ff


	//----- nvinfo : EIATTR_MERCURY_ISA_VERSION
	.align		4
        /*0020*/ 	.byte	0x03, 0x5f
        /*0022*/ 	.short	0x0101


	//----- nvinfo : EIATTR_VRC_CTA_INIT_COUNT
	.align		4
        /*0024*/ 	.byte	0x02, 0x4a
	.zero		1
	.zero		1


	//----- nvinfo : EIATTR_EXIT_INSTR_OFFSETS
	.align		4
        /*0028*/ 	.byte	0x04, 0x1c
        /*002a*/ 	.short	(.L_11 - .L_10)


	//   ....[0]....
.L_10:
        /*002c*/ 	.word	0x00000010


	//----- nvinfo : EIATTR_CBANK_PARAM_SIZE
	.align		4
.L_11:
        /*0030*/ 	.byte	0x03, 0x19
        /*0032*/ 	.short	0x0004


	//----- nvinfo : EIATTR_PARAM_CBANK
	.align		4
        /*0034*/ 	.byte	0x04, 0x0a
        /*0036*/ 	.short	(.L_13 - .L_12)
	.align		4
.L_12:
        /*0038*/ 	.word	index@(.nv.constant0._Z8myKernelf)
        /*003c*/ 	.short	0x0380
        /*003e*/ 	.short	0x0004


	//----- nvinfo : EIATTR_SW_WAR
	.align		4
.L_13:
        /*0040*/ 	.byte	0x04, 0x36
        /*0042*/ 	.short	(.L_15 - .L_14)
.L_14:
        /*0044*/ 	.word	0x00000008
.L_15:


//--------------------- .nv.callgraph             --------------------------
	.section	.nv.callgraph,"",@"SHT_CUDA_CALLGRAPH"
	.align	4
	.sectionentsize	8
	.align		4
        /*0000*/ 	.word	0x00000000
	.align		4
        /*0004*/ 	.word	0xffffffff
	.align		4
        /*0008*/ 	.word	0x00000000
	.align		4
        /*000c*/ 	.word	0xfffffffe
	.align		4
        /*0010*/ 	.word	0x00000000
	.align		4
        /*0014*/ 	.word	0xfffffffd
	.align		4
        /*0018*/ 	.word	0x00000000
	.align		4
        /*001c*/ 	.word	0xfffffffc


//--------------------- .text._Z8myKernelf        --------------------------
	.section	.text._Z8myKernelf,"ax",@progbits
	.align	128
        .global         _Z8myKernelf
        .type           _Z8myKernelf,@function
        .size           _Z8myKernelf,(.L_x_1 - _Z8myKernelf)
        .other          _Z8myKernelf,@"STO_CUDA_ENTRY STV_DEFAULT"
_Z8myKernelf:
.text._Z8myKernelf:
[----:B------:R-:W-:Y:S01]  /*0000*/  LDC R1, c[0x0][0x37c] ;  /* 0x0000df00ff017b82 */ /* 0x000fe20000000800 */
[----:B------:R-:W-:Y:S05]  /*0010*/  EXIT ;  /* 0x000000000000794d */ /* 0x000fea0003800000 */
.L_x_0:
[----:B------:R-:W-:-:S00]  /*0020*/  BRA `(.L_x_0) ;  /* 0xfffffffc00fc7947 */ /* 0x000fc0000383ffff */
[----:B------:R-:W-:-:S00]  /*0030*/  NOP ;  /* 0x0000000000007918 */ /* 0x000fc00000000000 */
        /* <DEDUP_REMOVED lines=12> */
.L_x_1:


//--------------------- .nv.shared.reserved.0     --------------------------
	.section	.nv.shared.reserved.0,"aw",@nobits
	.weak		__nv_reservedSMEM_offset_0_alias
	.size		__nv_reservedSMEM_offset_0_alias, 0, 64
	.other		__nv_reservedSMEM_offset_0_alias,@"STO_CUDA_RESERVED_SHARED STV_DEFAULT"
__nv_reservedSMEM_offset_0_alias:
	.zero		0
	.zero		64


//--------------------- .nv.constant0._Z8myKernelf --------------------------
	.section	.nv.constant0._Z8myKernelf,"a",@progbits
	.sectionflags	@""
	.align	4
.nv.constant0._Z8myKernelf:
	.zero		900


//--------------------- SYMBOLS --------------------------

	.type		.nv.reservedSmem.offset0,@object
	.size		.nv.reservedSmem.offset0,0x4
